//
// Generated by NVIDIA NVVM Compiler
//
// Compiler Build ID: CL-36424714
// Cuda compilation tools, release 13.0, V13.0.88
// Based on NVVM 20.0.0
//

.version 9.0
.target sm_100
.address_size 64

	// .globl	_Z13square_kernelv
.extern .func  (.param .b32 func_retval0) vprintf
(
	.param .b64 vprintf_param_0,
	.param .b64 vprintf_param_1
)
;
.global .align 1 .b8 $str[29] = {84, 104, 114, 101, 97, 100, 32, 37, 100, 58, 32, 37, 100, 32, 115, 113, 117, 97, 114, 101, 100, 32, 105, 115, 32, 37, 100, 10};

.visible .entry _Z13square_kernelv()
{
	.local .align 8 .b8 	__local_depot0[16];
	.reg .b64 	%SP;
	.reg .b64 	%SPL;
	.reg .b32 	%r<5>;
	.reg .b64 	%rd<5>;

	mov.u64 	%SPL, __local_depot0;
	cvta.local.u64 	%SP, %SPL;
	add.u64 	%rd1, %SP, 0;
	add.u64 	%rd2, %SPL, 0;
	mov.u32 	%r1, %tid.x;
	mul.lo.s32 	%r2, %r1, %r1;
	st.local.v2.u32 	[%rd2], {%r1, %r1};
	st.local.u32 	[%rd2+8], %r2;
	mov.u64 	%rd3, $str;
	cvta.global.u64 	%rd4, %rd3;
	{ // callseq 0, 0
	.param .b64 param0;
	st.param.b64 	[param0], %rd4;
	.param .b64 param1;
	st.param.b64 	[param1], %rd1;
	.param .b32 retval0;
	call.uni (retval0), 
	vprintf, 
	(
	param0, 
	param1
	);
	ld.param.b32 	%r3, [retval0];
	} // callseq 0
	ret;

}


// ===== COMPILED SASS (sm_100) =====

	.target	sm_100

	.elftype	@"ET_EXEC"


//--------------------- .note.nv.tkinfo           --------------------------
	.section	.note.nv.tkinfo,"",@"SHT_NOTE"
	.sectionflags	@"SHF_NOTE_NV_TKINFO"
	.tkinfo
        /*0018*/ 	.word	0x00000002
        /*0030*/ 	.string	""
        /*0030*/ 	.string	"ptxas"
        /*0030*/ 	.string	"Cuda compilation tools, release 13.0, V13.0.88"
        /*0030*/ 	.string	"Build cuda_13.0.r13.0/compiler.36424714_0"
        /*0030*/ 	.string	"-arch sm_100 -m 64 "



//--------------------- .note.nv.cuinfo           --------------------------
	.section	.note.nv.cuinfo,"",@"SHT_NOTE"
	.sectionflags	@"SHF_NOTE_NV_CUINFO"
        /*0018*/ 	.short	0x0002
        /*001a*/ 	.short	0x0064
        /*001c*/ 	.short	0x0082
	.zero		2


//--------------------- .nv.info                  --------------------------
	.section	.nv.info,"",@"SHT_CUDA_INFO"
	.align	4


	//----- nvinfo : EIATTR_REGCOUNT
	.align		4
        /*0000*/ 	.byte	0x04, 0x2f
        /*0002*/ 	.short	(.L_2 - .L_1)
	.align		4
.L_1:
        /*0004*/ 	.word	index@(_Z13square_kernelv)
        /*0008*/ 	.word	0x00000018


	//----- nvinfo : EIATTR_FRAME_SIZE
	.align		4
.L_2:
        /*000c*/ 	.byte	0x04, 0x11
        /*000e*/ 	.short	(.L_4 - .L_3)
	.align		4
.L_3:
        /*0010*/ 	.word	index@(_Z13square_kernelv)
        /*0014*/ 	.word	0x00000010


	//----- nvinfo : EIATTR_MIN_STACK_SIZE
	.align		4
.L_4:
        /*0018*/ 	.byte	0x04, 0x12
        /*001a*/ 	.short	(.L_6 - .L_5)
	.align		4
.L_5:
        /*001c*/ 	.word	index@(_Z13square_kernelv)
        /*0020*/ 	.word	0x00000010
.L_6:


//--------------------- .nv.compat                --------------------------
	.section	.nv.compat,"",@"SHT_CUDA_COMPAT_INFO"
	.align	4
        /*0000*/ 	.byte	0x02, 0x09, 0x00, 0x00, 0x02, 0x02, 0x01, 0x00, 0x02, 0x05, 0x05, 0x00, 0x03, 0x07, 0x01, 0x01
        /*0010*/ 	.byte	0x02, 0x03, 0x00, 0x00, 0x02, 0x06, 0x01, 0x00, 0x04, 0x0b, 0x08, 0x00, 0x09, 0x00, 0x00, 0x00
        /*0020*/ 	.byte	0x00, 0x00, 0x00, 0x00


//--------------------- .nv.info._Z13square_kernelv --------------------------
	.section	.nv.info._Z13square_kernelv,"",@"SHT_CUDA_INFO"
	.sectionflags	@""
	.align	4


	//----- nvinfo : EIATTR_CUDA_API_VERSION
	.align		4
        /*0000*/ 	.byte	0x04, 0x37
        /*0002*/ 	.short	(.L_8 - .L_7)
.L_7:
        /*0004*/ 	.word	0x00000082


	//----- nvinfo : EIATTR_SPARSE_MMA_MASK
	.align		4
.L_8:
        /*0008*/ 	.byte	0x03, 0x50
        /*000a*/ 	.short	0x0000


	//----- nvinfo : EIATTR_MAXREG_COUNT
	.align		4
        /*000c*/ 	.byte	0x03, 0x1b
        /*000e*/ 	.short	0x00ff


	//----- nvinfo : EIATTR_EXTERNS
	.align		4
        /*0010*/ 	.byte	0x04, 0x0f
        /*0012*/ 	.short	(.L_10 - .L_9)


	//   ....[0]....
	.align		4
.L_9:
        /*0014*/ 	.word	index@(vprintf)


	//----- nvinfo : EIATTR_MERCURY_ISA_VERSION
	.align		4
.L_10:
        /*0018*/ 	.byte	0x03, 0x5f
        /*001a*/ 	.short	0x0101


	//----- nvinfo : EIATTR_VRC_CTA_INIT_COUNT
	.align		4
        /*001c*/ 	.byte	0x02, 0x4a
	.zero		1
	.zero		1


	//----- nvinfo : EIATTR_SYSCALL_OFFSETS
	.align		4
        /*0020*/ 	.byte	0x04, 0x46
        /*0022*/ 	.short	(.L_12 - .L_11)


	//   ....[0]....
.L_11:
        /*0024*/ 	.word	0x00000110


	//----- nvinfo : EIATTR_EXIT_INSTR_OFFSETS
	.align		4
.L_12:
        /*0028*/ 	.byte	0x04, 0x1c
        /*002a*/ 	.short	(.L_14 - .L_13)


	//   ....[0]....
.L_13:
        /*002c*/ 	.word	0x00000120


	//----- nvinfo : EIATTR_SW_WAR
	.align		4
.L_14:
        /*0030*/ 	.byte	0x04, 0x36
        /*0032*/ 	.short	(.L_16 - .L_15)
.L_15:
        /*0034*/ 	.word	0x00000008
.L_16:


//--------------------- .nv.callgraph             --------------------------
	.section	.nv.callgraph,"",@"SHT_CUDA_CALLGRAPH"
	.align	4
	.sectionentsize	8
	.align		4
        /*0000*/ 	.word	0x00000000
	.align		4
        /*0004*/ 	.word	0xffffffff
	.align		4
        /*0008*/ 	.word	index@(_Z13square_kernelv)
	.align		4
        /*000c*/ 	.word	index@(vprintf)
	.align		4
        /*0010*/ 	.word	0x00000000
	.align		4
        /*0014*/ 	.word	0xfffffffe
	.align		4
        /*0018*/ 	.word	0x00000000
	.align		4
        /*001c*/ 	.word	0xfffffffd
	.align		4
        /*0020*/ 	.word	0x00000000
	.align		4
        /*0024*/ 	.word	0xfffffffc


//--------------------- .nv.constant4             --------------------------
	.section	.nv.constant4,"a",@progbits
	.align	8
	.align		8
.nv.constant4:
        /*0000*/ 	.dword	vprintf
	.align		8
        /*0008*/ 	.dword	$str


//--------------------- .text._Z13square_kernelv  --------------------------
	.section	.text._Z13square_kernelv,"ax",@progbits
	.align	128
        .global         _Z13square_kernelv
        .type           _Z13square_kernelv,@function
        .size           _Z13square_kernelv,(.L_x_2 - _Z13square_kernelv)
        .other          _Z13square_kernelv,@"STO_CUDA_ENTRY STV_DEFAULT"
_Z13square_kernelv:
.text._Z13square_kernelv:
[----:B------:R-:W0:Y:S01]  /*0000*/  LDC R1, c[0x0][0x37c] ;  /* 0x0000df00ff017b82 */ /* 0x000e220000000800 */
[----:B------:R-:W1:Y:S01]  /*0010*/  S2R R8, SR_TID.X ;  /* 0x0000000000087919 */ /* 0x000e620000002100 */
[----:B------:R-:W-:Y:S01]  /*0020*/  MOV R2, 0x0 ;  /* 0x0000000000027802 */ /* 0x000fe20000000f00 */
[----:B0-----:R-:W-:Y:S01]  /*0030*/  VIADD R1, R1, 0xfffffff0 ;  /* 0xfffffff001017836 */ /* 0x001fe20000000000 */
[----:B------:R-:W0:Y:S04]  /*0040*/  LDCU UR4, c[0x0][0x2f8] ;  /* 0x00005f00ff0477ac */ /* 0x000e280008000800 */
[----:B------:R-:W2:Y:S01]  /*0050*/  LDC.64 R2, c[0x4][R2] ;  /* 0x0100000002027b82 */ /* 0x000ea20000000a00 */
[----:B------:R-:W3:Y:S01]  /*0060*/  LDCU.64 UR6, c[0x4][0x8] ;  /* 0x01000100ff0677ac */ /* 0x000ee20008000a00 */
[----:B------:R-:W4:Y:S01]  /*0070*/  LDCU UR5, c[0x0][0x2fc] ;  /* 0x00005f80ff0577ac */ /* 0x000f220008000800 */
[----:B0-----:R-:W-:Y:S01]  /*0080*/  IADD3 R6, P0, PT, R1, UR4, RZ ;  /* 0x0000000401067c10 */ /* 0x001fe2000ff1e0ff */
[----:B---3--:R-:W-:Y:S01]  /*0090*/  IMAD.U32 R4, RZ, RZ, UR6 ;  /* 0x00000006ff047e24 */ /* 0x008fe2000f8e00ff */
[----:B------:R-:W-:-:S03]  /*00a0*/  MOV R5, UR7 ;  /* 0x0000000700057c02 */ /* 0x000fc60008000f00 */
[----:B----4-:R-:W-:Y:S01]  /*00b0*/  IMAD.X R7, RZ, RZ, UR5, P0 ;  /* 0x00000005ff077e24 */ /* 0x010fe200080e06ff */
[-C--:B-1----:R-:W-:Y:S01]  /*00c0*/  MOV R9, R8.reuse ;  /* 0x0000000800097202 */ /* 0x082fe20000000f00 */
[----:B------:R-:W-:-:S04]  /*00d0*/  IMAD R0, R8, R8, RZ ;  /* 0x0000000808007224 */ /* 0x000fc800078e02ff */
[----:B------:R0:W-:Y:S04]  /*00e0*/  STL.64 [R1], R8 ;  /* 0x0000000801007387 */ /* 0x0001e80000100a00 */
[----:B------:R0:W-:Y:S02]  /*00f0*/  STL [R1+0x8], R0 ;  /* 0x0000080001007387 */ /* 0x0001e40000100800 */
[----:B------:R-:W-:-:S07]  /*0100*/  LEPC R20, `(.L_x_0) ;  /* 0x000000001014794e */ /* 0x000fce0000000000 */
[----:B0-2---:R-:W-:Y:S05]  /*0110*/  CALL.ABS.NOINC R2 ;  /* 0x0000000002007343 */ /* 0x005fea0003c00000 */
.L_x_0:
[----:B------:R-:W-:Y:S05]  /*0120*/  EXIT ;  /* 0x000000000000794d */ /* 0x000fea0003800000 */
.L_x_1:
[----:B------:R-:W-:-:S00]  /*0130*/  BRA `(.L_x_1) ;  /* 0xfffffffc00fc7947 */ /* 0x000fc0000383ffff */
[----:B------:R-:W-:-:S00]  /*0140*/  NOP ;  /* 0x0000000000007918 */ /* 0x000fc00000000000 */
        /* <DEDUP_REMOVED lines=11> */
.L_x_2:


//--------------------- .nv.global.init           --------------------------
	.section	.nv.global.init,"aw",@progbits
.nv.global.init:
	.type		$str,@object
	.size		$str,(.L_0 - $str)
$str:
        /*0000*/ 	.byte	0x54, 0x68, 0x72, 0x65, 0x61, 0x64, 0x20, 0x25, 0x64, 0x3a, 0x20, 0x25, 0x64, 0x20, 0x73, 0x71
        /*0010*/ 	.byte	0x75, 0x61, 0x72, 0x65, 0x64, 0x20, 0x69, 0x73, 0x20, 0x25, 0x64, 0x0a, 0x00
.L_0:


//--------------------- .nv.shared.reserved.0     --------------------------
	.section	.nv.shared.reserved.0,"aw",@nobits
	.weak		__nv_reservedSMEM_offset_0_alias
	.size		__nv_reservedSMEM_offset_0_alias, 0, 64
	.other		__nv_reservedSMEM_offset_0_alias,@"STO_CUDA_RESERVED_SHARED STV_DEFAULT"
__nv_reservedSMEM_offset_0_alias:
	.zero		0
	.zero		64


//--------------------- .nv.constant0._Z13square_kernelv --------------------------
	.section	.nv.constant0._Z13square_kernelv,"a",@progbits
	.sectionflags	@""
	.align	4
.nv.constant0._Z13square_kernelv:
	.zero		896


//--------------------- SYMBOLS --------------------------

	.type		.nv.reservedSmem.offset0,@object
	.size		.nv.reservedSmem.offset0,0x4
	.type		vprintf,@function
